	.headerflags	@"EF_CUDA_TEXMODE_UNIFIED EF_CUDA_64BIT_ADDRESS EF_CUDA_ACCELERATORS EF_CUDA_SM90 EF_CUDA_VIRTUAL_SM(EF_CUDA_SM90)"
	.elftype	@"ET_EXEC"


//--------------------- .nv.info                  --------------------------
	.section	.nv.info,"",@"SHT_CUDA_INFO"
	.align	4


	//----- nvinfo : EIATTR_REGCOUNT
	.align		4
        /*0000*/ 	.byte	0x04, 0x2f
        /*0002*/ 	.short	(.L_3 - .L_2)
	.align		4
.L_2:
        /*0004*/ 	.word	index@(triton_poi_fused__native_batch_norm_legit_no_training_32)
        /*0008*/ 	.word	0x00000014


	//----- nvinfo : EIATTR_MIN_STACK_SIZE
	.align		4
.L_3:
        /*000c*/ 	.byte	0x04, 0x12
        /*000e*/ 	.short	(.L_5 - .L_4)
	.align		4
.L_4:
        /*0010*/ 	.word	index@(triton_poi_fused__native_batch_norm_legit_no_training_32)
        /*0014*/ 	.word	0x00000000


	//----- nvinfo : EIATTR_FRAME_SIZE
	.align		4
.L_5:
        /*0018*/ 	.byte	0x04, 0x11
        /*001a*/ 	.short	(.L_7 - .L_6)
	.align		4
.L_6:
        /*001c*/ 	.word	index@(triton_poi_fused__native_batch_norm_legit_no_training_32)
        /*0020*/ 	.word	0x00000000


	//----- nvinfo : EIATTR_MIN_STACK_SIZE
	.align		4
.L_7:
        /*0024*/ 	.byte	0x04, 0x12
        /*0026*/ 	.short	(.L_9 - .L_8)
	.align		4
.L_8:
        /*0028*/ 	.word	index@(triton_poi_fused__native_batch_norm_legit_no_training_32)
        /*002c*/ 	.word	0x00000000
.L_9:


//--------------------- .nv.info.triton_poi_fused__native_batch_norm_legit_no_training_32 --------------------------
	.section	.nv.info.triton_poi_fused__native_batch_norm_legit_no_training_32,"",@"SHT_CUDA_INFO"
	.sectionflags	@""
	.align	4


	//----- nvinfo : EIATTR_CUDA_API_VERSION
	.align		4
        /*0000*/ 	.byte	0x04, 0x37
        /*0002*/ 	.short	(.L_11 - .L_10)
.L_10:
        /*0004*/ 	.word	0x0000007c


	//----- nvinfo : EIATTR_KPARAM_INFO
	.align		4
.L_11:
        /*0008*/ 	.byte	0x04, 0x17
        /*000a*/ 	.short	(.L_13 - .L_12)
.L_12:
        /*000c*/ 	.word	0x00000000
        /*0010*/ 	.short	0x0006
        /*0012*/ 	.short	0x0030
        /*0014*/ 	.byte	0x00, 0xf0, 0x11, 0x00


	//----- nvinfo : EIATTR_KPARAM_INFO
	.align		4
.L_13:
        /*0018*/ 	.byte	0x04, 0x17
        /*001a*/ 	.short	(.L_15 - .L_14)
.L_14:
        /*001c*/ 	.word	0x00000000
        /*0020*/ 	.short	0x0005
        /*0022*/ 	.short	0x0028
        /*0024*/ 	.byte	0x00, 0xf4, 0x21, 0x00


	//----- nvinfo : EIATTR_KPARAM_INFO
	.align		4
.L_15:
        /*0028*/ 	.byte	0x04, 0x17
        /*002a*/ 	.short	(.L_17 - .L_16)
.L_16:
        /*002c*/ 	.word	0x00000000
        /*0030*/ 	.short	0x0004
        /*0032*/ 	.short	0x0020
        /*0034*/ 	.byte	0x00, 0xf4, 0x21, 0x00


	//----- nvinfo : EIATTR_KPARAM_INFO
	.align		4
.L_17:
        /*0038*/ 	.byte	0x04, 0x17
        /*003a*/ 	.short	(.L_19 - .L_18)
.L_18:
        /*003c*/ 	.word	0x00000000
        /*0040*/ 	.short	0x0003
        /*0042*/ 	.short	0x0018
        /*0044*/ 	.byte	0x00, 0xf4, 0x21, 0x00


	//----- nvinfo : EIATTR_KPARAM_INFO
	.align		4
.L_19:
        /*0048*/ 	.byte	0x04, 0x17
        /*004a*/ 	.short	(.L_21 - .L_20)
.L_20:
        /*004c*/ 	.word	0x00000000
        /*0050*/ 	.short	0x0002
        /*0052*/ 	.short	0x0010
        /*0054*/ 	.byte	0x00, 0xf4, 0x21, 0x00


	//----- nvinfo : EIATTR_KPARAM_INFO
	.align		4
.L_21:
        /*0058*/ 	.byte	0x04, 0x17
        /*005a*/ 	.short	(.L_23 - .L_22)
.L_22:
        /*005c*/ 	.word	0x00000000
        /*0060*/ 	.short	0x0001
        /*0062*/ 	.short	0x0008
        /*0064*/ 	.byte	0x00, 0xf4, 0x21, 0x00


	//----- nvinfo : EIATTR_KPARAM_INFO
	.align		4
.L_23:
        /*0068*/ 	.byte	0x04, 0x17
        /*006a*/ 	.short	(.L_25 - .L_24)
.L_24:
        /*006c*/ 	.word	0x00000000
        /*0070*/ 	.short	0x0000
        /*0072*/ 	.short	0x0000
        /*0074*/ 	.byte	0x00, 0xf4, 0x21, 0x00


	//----- nvinfo : EIATTR_SPARSE_MMA_MASK
	.align		4
.L_25:
        /*0078*/ 	.byte	0x03, 0x50
        /*007a*/ 	.short	0x0000


	//----- nvinfo : EIATTR_MAXREG_COUNT
	.align		4
        /*007c*/ 	.byte	0x03, 0x1b
        /*007e*/ 	.short	0x00ff


	//----- nvinfo : EIATTR_EXIT_INSTR_OFFSETS
	.align		4
        /*0080*/ 	.byte	0x04, 0x1c
        /*0082*/ 	.short	(.L_27 - .L_26)


	//   ....[0]....
.L_26:
        /*0084*/ 	.word	0x000002e0


	//   ....[1]....
        /*0088*/ 	.word	0x00000300


	//----- nvinfo : EIATTR_REQNTID
	.align		4
.L_27:
        /*008c*/ 	.byte	0x04, 0x10
        /*008e*/ 	.short	(.L_29 - .L_28)
.L_28:
        /*0090*/ 	.word	0x00000080
        /*0094*/ 	.word	0x00000001
        /*0098*/ 	.word	0x00000001


	//----- nvinfo : EIATTR_CBANK_PARAM_SIZE
	.align		4
.L_29:
        /*009c*/ 	.byte	0x03, 0x19
        /*009e*/ 	.short	0x0034


	//----- nvinfo : EIATTR_PARAM_CBANK
	.align		4
        /*00a0*/ 	.byte	0x04, 0x0a
        /*00a2*/ 	.short	(.L_31 - .L_30)
	.align		4
.L_30:
        /*00a4*/ 	.word	index@(.nv.constant0.triton_poi_fused__native_batch_norm_legit_no_training_32)
        /*00a8*/ 	.short	0x0210
        /*00aa*/ 	.short	0x0034


	//----- nvinfo : EIATTR_SW_WAR
	.align		4
.L_31:
        /*00ac*/ 	.byte	0x04, 0x36
        /*00ae*/ 	.short	(.L_33 - .L_32)
.L_32:
        /*00b0*/ 	.word	0x00000008
.L_33:


//--------------------- .nv.callgraph             --------------------------
	.section	.nv.callgraph,"",@"SHT_CUDA_CALLGRAPH"
	.align	4
	.sectionentsize	8
	.align		4
        /*0000*/ 	.word	0x00000000
	.align		4
        /*0004*/ 	.word	0xffffffff
	.align		4
        /*0008*/ 	.word	0x00000000
	.align		4
        /*000c*/ 	.word	0xfffffffe
	.align		4
        /*0010*/ 	.word	0x00000000
	.align		4
        /*0014*/ 	.word	0xfffffffd
	.align		4
        /*0018*/ 	.word	0x00000000
	.align		4
        /*001c*/ 	.word	0xfffffffc


//--------------------- .nv.constant4             --------------------------
	.section	.nv.constant4,"a",@progbits
	.align	8
	.align		8
.nv.constant4:
        /*0000*/ 	.dword	_$_str
	.align		8
        /*0008*/ 	.dword	_$_str_$_2


//--------------------- .text.triton_poi_fused__native_batch_norm_legit_no_training_32 --------------------------
	.section	.text.triton_poi_fused__native_batch_norm_legit_no_training_32,"ax",@progbits
	.align	128
        .global         triton_poi_fused__native_batch_norm_legit_no_training_32
        .type           triton_poi_fused__native_batch_norm_legit_no_training_32,@function
        .size           triton_poi_fused__native_batch_norm_legit_no_training_32,(.L_x_1 - triton_poi_fused__native_batch_norm_legit_no_training_32)
        .other          triton_poi_fused__native_batch_norm_legit_no_training_32,@"STO_CUDA_ENTRY STV_DEFAULT"
triton_poi_fused__native_batch_norm_legit_no_training_32:
.text.triton_poi_fused__native_batch_norm_legit_no_training_32:
[----:B------:R-:W0:Y:S01]  /*0000*/  LDC R1, c[0x0][0x28] ;  /* 0x00000a00ff017b82 */ /* 0x000e220000000800 */
[----:B------:R-:W1:Y:S07]  /*0010*/  S2R R2, SR_TID.X ;  /* 0x0000000000027919 */ /* 0x000e6e0000002100 */
[----:B------:R-:W2:Y:S01]  /*0020*/  LDC.64 R10, c[0x0][0x220] ;  /* 0x00008800ff0a7b82 */ /* 0x000ea20000000a00 */
[----:B------:R-:W-:Y:S01]  /*0030*/  ULDC.64 UR4, c[0x0][0x208] ;  /* 0x0000820000047ab9 */ /* 0x000fe20000000a00 */
[----:B------:R-:W3:Y:S06]  /*0040*/  S2R R3, SR_CTAID.X ;  /* 0x0000000000037919 */ /* 0x000eec0000002500 */
[----:B------:R-:W4:Y:S08]  /*0050*/  LDC.64 R6, c[0x0][0x210] ;  /* 0x00008400ff067b82 */ /* 0x000f300000000a00 */
[----:B------:R-:W5:Y:S08]  /*0060*/  LDC.64 R8, c[0x0][0x218] ;  /* 0x00008600ff087b82 */ /* 0x000f700000000a00 */
[----:B------:R-:W4:Y:S01]  /*0070*/  LDC.64 R12, c[0x0][0x228] ;  /* 0x00008a00ff0c7b82 */ /* 0x000f220000000a00 */
[----:B-1----:R-:W-:-:S07]  /*0080*/  LOP3.LUT R2, R2, 0x7f, RZ, 0xc0, !PT ;  /* 0x0000007f02027812 */ /* 0x002fce00078ec0ff */
[----:B------:R-:W1:Y:S01]  /*0090*/  LDC.64 R14, c[0x0][0x230] ;  /* 0x00008c00ff0e7b82 */ /* 0x000e620000000a00 */
[----:B---3--:R-:W-:Y:S01]  /*00a0*/  LEA R3, R3, R2, 0x7 ;  /* 0x0000000203037211 */ /* 0x008fe200078e38ff */
[----:B------:R-:W-:-:S03]  /*00b0*/  HFMA2.MMA R2, -RZ, RZ, 0, 0 ;  /* 0x00000000ff027435 */ /* 0x000fc600000001ff */
[----:B------:R-:W-:-:S07]  /*00c0*/  ISETP.GE.AND P2, PT, R3, 0x3c00, PT ;  /* 0x00003c000300780c */ /* 0x000fce0003f46270 */
[----:B------:R-:W-:-:S05]  /*00d0*/  IMAD.HI R0, R3, -0x77777777, R2 ;  /* 0x8888888903007827 */ /* 0x000fca00078e0202 */
[----:B------:R-:W-:-:S04]  /*00e0*/  SHF.R.U32.HI R5, RZ, 0x1f, R0 ;  /* 0x0000001fff057819 */ /* 0x000fc80000011600 */
[----:B------:R-:W-:-:S05]  /*00f0*/  LEA.HI.SX32 R5, R0, R5, 0x19 ;  /* 0x0000000500057211 */ /* 0x000fca00078fcaff */
[----:B------:R-:W-:-:S04]  /*0100*/  IMAD R17, R5, -0xf0, R3 ;  /* 0xffffff1005117824 */ /* 0x000fc800078e0203 */
[----:B--2---:R-:W-:-:S05]  /*0110*/  IMAD.WIDE R10, R17, 0x4, R10 ;  /* 0x00000004110a7825 */ /* 0x004fca00078e020a */
[----:B------:R2:W3:Y:S01]  /*0120*/  @!P2 LDG.E.EL R2, desc[UR4][R10.64] ;  /* 0x000000040a02a981 */ /* 0x0004e2000c2e1900 */
[----:B------:R-:W-:Y:S02]  /*0130*/  CS2R R4, SRZ ;  /* 0x0000000000047805 */ /* 0x000fe4000001ff00 */
[----:B------:R-:W-:Y:S01]  /*0140*/  MOV R0, RZ ;  /* 0x000000ff00007202 */ /* 0x000fe20000000f00 */
[----:B----4-:R-:W-:-:S04]  /*0150*/  IMAD.WIDE R6, R3, 0x4, R6 ;  /* 0x0000000403067825 */ /* 0x010fc800078e0206 */
[C---:B-----5:R-:W-:Y:S01]  /*0160*/  IMAD.WIDE R8, R17.reuse, 0x4, R8 ;  /* 0x0000000411087825 */ /* 0x060fe200078e0208 */
[----:B------:R4:W5:Y:S03]  /*0170*/  @!P2 LDG.E R5, desc[UR4][R6.64] ;  /* 0x000000040605a981 */ /* 0x000966000c1e1900 */
[C---:B0-2---:R-:W-:Y:S01]  /*0180*/  IMAD.WIDE R10, R17.reuse, 0x4, R12 ;  /* 0x00000004110a7825 */ /* 0x045fe200078e020c */
[----:B------:R0:W5:Y:S03]  /*0190*/  @!P2 LDG.E.EL R0, desc[UR4][R8.64] ;  /* 0x000000040800a981 */ /* 0x000166000c2e1900 */
[----:B-1----:R-:W-:Y:S01]  /*01a0*/  IMAD.WIDE R12, R17, 0x4, R14 ;  /* 0x00000004110c7825 */ /* 0x002fe200078e020e */
[----:B------:R-:W-:Y:S01]  /*01b0*/  HFMA2.MMA R15, -RZ, RZ, 0, 0 ;  /* 0x00000000ff0f7435 */ /* 0x000fe200000001ff */
[----:B------:R-:W2:Y:S01]  /*01c0*/  @!P2 LDG.E.EL R4, desc[UR4][R10.64] ;  /* 0x000000040a04a981 */ /* 0x000ea2000c2e1900 */
[----:B----4-:R-:W1:Y:S08]  /*01d0*/  LDC.64 R6, c[0x0][0x238] ;  /* 0x00008e00ff067b82 */ /* 0x010e700000000a00 */
[----:B------:R-:W2:Y:S01]  /*01e0*/  @!P2 LDG.E.EL R15, desc[UR4][R12.64] ;  /* 0x000000040c0fa981 */ /* 0x000ea2000c2e1900 */
[----:B0-----:R-:W-:Y:S01]  /*01f0*/  MOV R9, 0x3e800000 ;  /* 0x3e80000000097802 */ /* 0x001fe20000000f00 */
[----:B---3--:R-:W-:-:S04]  /*0200*/  FADD R2, R2, 9.9999997473787516356e-06 ;  /* 0x3727c5ac02027421 */ /* 0x008fc80000000000 */
[----:B------:R1:W0:Y:S01]  /*0210*/  MUFU.SQRT R14, R2 ;  /* 0x00000002000e7308 */ /* 0x0002220000002000 */
[----:B-----5:R-:W-:Y:S01]  /*0220*/  FADD R0, -R0, R5 ;  /* 0x0000000500007221 */ /* 0x020fe20000000100 */
[----:B-1----:R-:W-:Y:S01]  /*0230*/  IMAD.WIDE R2, R3, 0x4, R6 ;  /* 0x0000000403027825 */ /* 0x002fe200078e0206 */
[C---:B0-----:R-:W-:Y:S02]  /*0240*/  FSETP.GT.AND P0, PT, R14.reuse, 8.50705917302346158658e+37, PT ;  /* 0x7e8000000e00780b */ /* 0x041fe40003f04000 */
[----:B------:R-:W-:Y:S02]  /*0250*/  FSETP.GEU.AND P1, PT, R14, 1.175494350822287508e-38, PT ;  /* 0x008000000e00780b */ /* 0x000fe40003f2e000 */
[----:B------:R-:W-:-:S09]  /*0260*/  FSEL R9, R9, 1, P0 ;  /* 0x3f80000009097808 */ /* 0x000fd20000000000 */
[----:B------:R-:W-:Y:S02]  /*0270*/  @P0 FMUL R14, R14, 0.25 ;  /* 0x3e8000000e0e0820 */ /* 0x000fe40000400000 */
[----:B------:R-:W-:Y:S02]  /*0280*/  @!P1 FMUL R9, R9, 16777216 ;  /* 0x4b80000009099820 */ /* 0x000fe40000400000 */
[----:B------:R-:W-:-:S06]  /*0290*/  @!P1 FMUL R14, R14, 16777216 ;  /* 0x4b8000000e0e9820 */ /* 0x000fcc0000400000 */
[----:B------:R-:W0:Y:S02]  /*02a0*/  MUFU.RCP R14, R14 ;  /* 0x0000000e000e7308 */ /* 0x000e240000001000 */
[----:B0-----:R-:W-:-:S04]  /*02b0*/  FMUL R9, R14, R9 ;  /* 0x000000090e097220 */ /* 0x001fc80000400000 */
[----:B------:R-:W-:-:S04]  /*02c0*/  FMUL R0, R0, R9 ;  /* 0x0000000900007220 */ /* 0x000fc80000400000 */
[----:B--2---:R-:W-:Y:S01]  /*02d0*/  FFMA R15, R0, R4, R15 ;  /* 0x00000004000f7223 */ /* 0x004fe2000000000f */
[----:B------:R-:W-:Y:S06]  /*02e0*/  @P2 EXIT ;  /* 0x000000000000294d */ /* 0x000fec0003800000 */
[----:B------:R-:W-:Y:S01]  /*02f0*/  STG.E desc[UR4][R2.64], R15 ;  /* 0x0000000f02007986 */ /* 0x000fe2000c101904 */
[----:B------:R-:W-:Y:S05]  /*0300*/  EXIT ;  /* 0x000000000000794d */ /* 0x000fea0003800000 */
.L_x_0:
[----:B------:R-:W-:-:S00]  /*0310*/  BRA `(.L_x_0) ;  /* 0xfffffffc00fc7947 */ /* 0x000fc0000383ffff */
[----:B------:R-:W-:-:S00]  /*0320*/  NOP ;  /* 0x0000000000007918 */ /* 0x000fc00000000000 */
        /* <DEDUP_REMOVED lines=13> */
.L_x_1:


//--------------------- .nv.global.init           --------------------------
	.section	.nv.global.init,"aw",@progbits
.nv.global.init:
	.type		_$_str,@object
	.size		_$_str,(_$_str_$_2 - _$_str)
_$_str:
        /*0000*/ 	.byte	0x5f, 0x5f, 0x43, 0x55, 0x44, 0x41, 0x5f, 0x46, 0x54, 0x5a, 0x00
	.type		_$_str_$_2,@object
	.size		_$_str_$_2,(.L_1 - _$_str_$_2)
_$_str_$_2:
        /*000b*/ 	.byte	0x5f, 0x5f, 0x43, 0x55, 0x44, 0x41, 0x5f, 0x50, 0x52, 0x45, 0x43, 0x5f, 0x53, 0x51, 0x52, 0x54
        /*001b*/ 	.byte	0x00
.L_1:


//--------------------- .nv.constant0.triton_poi_fused__native_batch_norm_legit_no_training_32 --------------------------
	.section	.nv.constant0.triton_poi_fused__native_batch_norm_legit_no_training_32,"a",@progbits
	.sectionflags	@""
	.align	4
.nv.constant0.triton_poi_fused__native_batch_norm_legit_no_training_32:
	.zero		580
